//
// Generated by NVIDIA NVVM Compiler
//
// Compiler Build ID: CL-36424714
// Cuda compilation tools, release 13.0, V13.0.88
// Based on NVVM 20.0.0
//

.version 9.0
.target sm_100
.address_size 64

	// .globl	linear_regression_sub_update

.visible .entry linear_regression_sub_update(
	.param .u64 .ptr .align 1 linear_regression_sub_update_param_0,
	.param .u64 .ptr .align 1 linear_regression_sub_update_param_1,
	.param .u64 .ptr .align 1 linear_regression_sub_update_param_2,
	.param .u64 .ptr .align 1 linear_regression_sub_update_param_3,
	.param .u64 .ptr .align 1 linear_regression_sub_update_param_4,
	.param .u64 .ptr .align 1 linear_regression_sub_update_param_5,
	.param .u64 .ptr .align 1 linear_regression_sub_update_param_6
)
{
	.reg .pred 	%p<2>;
	.reg .b32 	%r<8>;
	.reg .b64 	%rd<22>;
	.reg .b64 	%fd<18>;

	ld.param.u64 	%rd2, [linear_regression_sub_update_param_1];
	ld.param.u64 	%rd3, [linear_regression_sub_update_param_2];
	ld.param.u64 	%rd4, [linear_regression_sub_update_param_3];
	ld.param.u64 	%rd5, [linear_regression_sub_update_param_4];
	ld.param.u64 	%rd6, [linear_regression_sub_update_param_5];
	ld.param.u64 	%rd7, [linear_regression_sub_update_param_6];
	cvta.to.global.u64 	%rd8, %rd7;
	mov.u32 	%r2, %ctaid.x;
	mov.u32 	%r3, %ntid.x;
	mov.u32 	%r4, %tid.x;
	mad.lo.s32 	%r1, %r2, %r3, %r4;
	ld.global.u32 	%r5, [%rd8];
	setp.ge.s32 	%p1, %r1, %r5;
	@%p1 bra 	$L__BB0_2;
	ld.param.u64 	%rd21, [linear_regression_sub_update_param_0];
	cvta.to.global.u64 	%rd9, %rd21;
	cvta.to.global.u64 	%rd10, %rd2;
	cvta.to.global.u64 	%rd11, %rd3;
	cvta.to.global.u64 	%rd12, %rd4;
	cvta.to.global.u64 	%rd13, %rd5;
	cvta.to.global.u64 	%rd14, %rd6;
	ld.global.f64 	%fd1, [%rd9];
	ld.global.f64 	%fd2, [%rd10];
	mul.wide.s32 	%rd15, %r1, 8;
	add.s64 	%rd16, %rd11, %rd15;
	ld.global.f64 	%fd3, [%rd16];
	fma.rn.f64 	%fd4, %fd2, %fd3, %fd1;
	add.s64 	%rd17, %rd12, %rd15;
	ld.global.f64 	%fd5, [%rd17];
	sub.f64 	%fd6, %fd4, %fd5;
	mul.f64 	%fd7, %fd6, 0d3F847AE147AE147B;
	sub.f64 	%fd8, %fd1, %fd7;
	cvt.rzi.s32.f64 	%r6, %fd8;
	mul.wide.s32 	%rd18, %r1, 4;
	add.s64 	%rd19, %rd13, %rd18;
	st.global.u32 	[%rd19], %r6;
	ld.global.f64 	%fd9, [%rd10];
	ld.global.f64 	%fd10, [%rd9];
	ld.global.f64 	%fd11, [%rd16];
	fma.rn.f64 	%fd12, %fd9, %fd11, %fd10;
	ld.global.f64 	%fd13, [%rd17];
	sub.f64 	%fd14, %fd12, %fd13;
	mul.f64 	%fd15, %fd11, %fd14;
	mul.f64 	%fd16, %fd15, 0d3F847AE147AE147B;
	sub.f64 	%fd17, %fd9, %fd16;
	cvt.rzi.s32.f64 	%r7, %fd17;
	add.s64 	%rd20, %rd14, %rd18;
	st.global.u32 	[%rd20], %r7;
$L__BB0_2:
	bar.sync 	0;
	ret;

}


// ===== COMPILED SASS (sm_100) =====

	.target	sm_100

	.elftype	@"ET_EXEC"


//--------------------- .note.nv.tkinfo           --------------------------
	.section	.note.nv.tkinfo,"",@"SHT_NOTE"
	.sectionflags	@"SHF_NOTE_NV_TKINFO"
	.tkinfo
        /*0018*/ 	.word	0x00000002
        /*0030*/ 	.string	""
        /*0030*/ 	.string	"ptxas"
        /*0030*/ 	.string	"Cuda compilation tools, release 13.0, V13.0.88"
        /*0030*/ 	.string	"Build cuda_13.0.r13.0/compiler.36424714_0"
        /*0030*/ 	.string	"-arch sm_100 -m 64 "



//--------------------- .note.nv.cuinfo           --------------------------
	.section	.note.nv.cuinfo,"",@"SHT_NOTE"
	.sectionflags	@"SHF_NOTE_NV_CUINFO"
        /*0018*/ 	.short	0x0002
        /*001a*/ 	.short	0x0064
        /*001c*/ 	.short	0x0082
	.zero		2


//--------------------- .nv.info                  --------------------------
	.section	.nv.info,"",@"SHT_CUDA_INFO"
	.align	4


	//----- nvinfo : EIATTR_REGCOUNT
	.align		4
        /*0000*/ 	.byte	0x04, 0x2f
        /*0002*/ 	.short	(.L_1 - .L_0)
	.align		4
.L_0:
        /*0004*/ 	.word	index@(linear_regression_sub_update)
        /*0008*/ 	.word	0x00000014


	//----- nvinfo : EIATTR_FRAME_SIZE
	.align		4
.L_1:
        /*000c*/ 	.byte	0x04, 0x11
        /*000e*/ 	.short	(.L_3 - .L_2)
	.align		4
.L_2:
        /*0010*/ 	.word	index@(linear_regression_sub_update)
        /*0014*/ 	.word	0x00000000


	//----- nvinfo : EIATTR_MIN_STACK_SIZE
	.align		4
.L_3:
        /*0018*/ 	.byte	0x04, 0x12
        /*001a*/ 	.short	(.L_5 - .L_4)
	.align		4
.L_4:
        /*001c*/ 	.word	index@(linear_regression_sub_update)
        /*0020*/ 	.word	0x00000000
.L_5:


//--------------------- .nv.compat                --------------------------
	.section	.nv.compat,"",@"SHT_CUDA_COMPAT_INFO"
	.align	4
        /*0000*/ 	.byte	0x02, 0x09, 0x00, 0x00, 0x02, 0x02, 0x01, 0x00, 0x02, 0x05, 0x05, 0x00, 0x03, 0x07, 0x01, 0x01
        /*0010*/ 	.byte	0x02, 0x03, 0x00, 0x00, 0x02, 0x06, 0x01, 0x00, 0x04, 0x0b, 0x08, 0x00, 0x01, 0x00, 0x00, 0x00
        /*0020*/ 	.byte	0x00, 0x00, 0x00, 0x00


//--------------------- .nv.info.linear_regression_sub_update --------------------------
	.section	.nv.info.linear_regression_sub_update,"",@"SHT_CUDA_INFO"
	.sectionflags	@""
	.align	4


	//----- nvinfo : EIATTR_CUDA_API_VERSION
	.align		4
        /*0000*/ 	.byte	0x04, 0x37
        /*0002*/ 	.short	(.L_7 - .L_6)
.L_6:
        /*0004*/ 	.word	0x00000082


	//----- nvinfo : EIATTR_KPARAM_INFO
	.align		4
.L_7:
        /*0008*/ 	.byte	0x04, 0x17
        /*000a*/ 	.short	(.L_9 - .L_8)
.L_8:
        /*000c*/ 	.word	0x00000000
        /*0010*/ 	.short	0x0006
        /*0012*/ 	.short	0x0030
        /*0014*/ 	.byte	0x00, 0xf5, 0x21, 0x00


	//----- nvinfo : EIATTR_KPARAM_INFO
	.align		4
.L_9:
        /*0018*/ 	.byte	0x04, 0x17
        /*001a*/ 	.short	(.L_11 - .L_10)
.L_10:
        /*001c*/ 	.word	0x00000000
        /*0020*/ 	.short	0x0005
        /*0022*/ 	.short	0x0028
        /*0024*/ 	.byte	0x00, 0xf5, 0x21, 0x00


	//----- nvinfo : EIATTR_KPARAM_INFO
	.align		4
.L_11:
        /*0028*/ 	.byte	0x04, 0x17
        /*002a*/ 	.short	(.L_13 - .L_12)
.L_12:
        /*002c*/ 	.word	0x00000000
        /*0030*/ 	.short	0x0004
        /*0032*/ 	.short	0x0020
        /*0034*/ 	.byte	0x00, 0xf5, 0x21, 0x00


	//----- nvinfo : EIATTR_KPARAM_INFO
	.align		4
.L_13:
        /*0038*/ 	.byte	0x04, 0x17
        /*003a*/ 	.short	(.L_15 - .L_14)
.L_14:
        /*003c*/ 	.word	0x00000000
        /*0040*/ 	.short	0x0003
        /*0042*/ 	.short	0x0018
        /*0044*/ 	.byte	0x00, 0xf5, 0x21, 0x00


	//----- nvinfo : EIATTR_KPARAM_INFO
	.align		4
.L_15:
        /*0048*/ 	.byte	0x04, 0x17
        /*004a*/ 	.short	(.L_17 - .L_16)
.L_16:
        /*004c*/ 	.word	0x00000000
        /*0050*/ 	.short	0x0002
        /*0052*/ 	.short	0x0010
        /*0054*/ 	.byte	0x00, 0xf5, 0x21, 0x00


	//----- nvinfo : EIATTR_KPARAM_INFO
	.align		4
.L_17:
        /*0058*/ 	.byte	0x04, 0x17
        /*005a*/ 	.short	(.L_19 - .L_18)
.L_18:
        /*005c*/ 	.word	0x00000000
        /*0060*/ 	.short	0x0001
        /*0062*/ 	.short	0x0008
        /*0064*/ 	.byte	0x00, 0xf5, 0x21, 0x00


	//----- nvinfo : EIATTR_KPARAM_INFO
	.align		4
.L_19:
        /*0068*/ 	.byte	0x04, 0x17
        /*006a*/ 	.short	(.L_21 - .L_20)
.L_20:
        /*006c*/ 	.word	0x00000000
        /*0070*/ 	.short	0x0000
        /*0072*/ 	.short	0x0000
        /*0074*/ 	.byte	0x00, 0xf5, 0x21, 0x00


	//----- nvinfo : EIATTR_SPARSE_MMA_MASK
	.align		4
.L_21:
        /*0078*/ 	.byte	0x03, 0x50
        /*007a*/ 	.short	0x0000


	//----- nvinfo : EIATTR_MAXREG_COUNT
	.align		4
        /*007c*/ 	.byte	0x03, 0x1b
        /*007e*/ 	.short	0x00ff


	//----- nvinfo : EIATTR_NUM_BARRIERS
	.align		4
        /*0080*/ 	.byte	0x02, 0x4c
        /*0082*/ 	.byte	0x01
	.zero		1


	//----- nvinfo : EIATTR_MERCURY_ISA_VERSION
	.align		4
        /*0084*/ 	.byte	0x03, 0x5f
        /*0086*/ 	.short	0x0101


	//----- nvinfo : EIATTR_VRC_CTA_INIT_COUNT
	.align		4
        /*0088*/ 	.byte	0x02, 0x4a
	.zero		1
	.zero		1


	//----- nvinfo : EIATTR_EXIT_INSTR_OFFSETS
	.align		4
        /*008c*/ 	.byte	0x04, 0x1c
        /*008e*/ 	.short	(.L_23 - .L_22)


	//   ....[0]....
.L_22:
        /*0090*/ 	.word	0x000002c0


	//----- nvinfo : EIATTR_CRS_STACK_SIZE
	.align		4
.L_23:
        /*0094*/ 	.byte	0x04, 0x1e
        /*0096*/ 	.short	(.L_25 - .L_24)
.L_24:
        /*0098*/ 	.word	0x00000000


	//----- nvinfo : EIATTR_CBANK_PARAM_SIZE
	.align		4
.L_25:
        /*009c*/ 	.byte	0x03, 0x19
        /*009e*/ 	.short	0x0038


	//----- nvinfo : EIATTR_PARAM_CBANK
	.align		4
        /*00a0*/ 	.byte	0x04, 0x0a
        /*00a2*/ 	.short	(.L_27 - .L_26)
	.align		4
.L_26:
        /*00a4*/ 	.word	index@(.nv.constant0.linear_regression_sub_update)
        /*00a8*/ 	.short	0x0380
        /*00aa*/ 	.short	0x0038


	//----- nvinfo : EIATTR_SW_WAR
	.align		4
.L_27:
        /*00ac*/ 	.byte	0x04, 0x36
        /*00ae*/ 	.short	(.L_29 - .L_28)
.L_28:
        /*00b0*/ 	.word	0x00000008
.L_29:


//--------------------- .nv.callgraph             --------------------------
	.section	.nv.callgraph,"",@"SHT_CUDA_CALLGRAPH"
	.align	4
	.sectionentsize	8
	.align		4
        /*0000*/ 	.word	0x00000000
	.align		4
        /*0004*/ 	.word	0xffffffff
	.align		4
        /*0008*/ 	.word	0x00000000
	.align		4
        /*000c*/ 	.word	0xfffffffe
	.align		4
        /*0010*/ 	.word	0x00000000
	.align		4
        /*0014*/ 	.word	0xfffffffd
	.align		4
        /*0018*/ 	.word	0x00000000
	.align		4
        /*001c*/ 	.word	0xfffffffc


//--------------------- .text.linear_regression_sub_update --------------------------
	.section	.text.linear_regression_sub_update,"ax",@progbits
	.align	128
        .global         linear_regression_sub_update
        .type           linear_regression_sub_update,@function
        .size           linear_regression_sub_update,(.L_x_3 - linear_regression_sub_update)
        .other          linear_regression_sub_update,@"STO_CUDA_ENTRY STV_DEFAULT"
linear_regression_sub_update:
.text.linear_regression_sub_update:
[----:B------:R-:W-:Y:S08]  /*0000*/  LDC R1, c[0x0][0x37c] ;  /* 0x0000df00ff017b82 */ /* 0x000ff00000000800 */
[----:B------:R-:W0:Y:S01]  /*0010*/  LDC.64 R2, c[0x0][0x3b0] ;  /* 0x0000ec00ff027b82 */ /* 0x000e220000000a00 */
[----:B------:R-:W0:Y:S02]  /*0020*/  LDCU.64 UR4, c[0x0][0x358] ;  /* 0x00006b00ff0477ac */ /* 0x000e240008000a00 */
[----:B0-----:R-:W2:Y:S05]  /*0030*/  LDG.E R3, desc[UR4][R2.64] ;  /* 0x0000000402037981 */ /* 0x001eaa000c1e1900 */
[----:B------:R-:W0:Y:S01]  /*0040*/  S2UR UR6, SR_CTAID.X ;  /* 0x00000000000679c3 */ /* 0x000e220000002500 */
[----:B------:R-:W-:Y:S01]  /*0050*/  BSSY.RECONVERGENT B0, `(.L_x_0) ;  /* 0x0000025000007945 */ /* 0x000fe20003800200 */
[----:B------:R-:W0:Y:S06]  /*0060*/  S2R R5, SR_TID.X ;  /* 0x0000000000057919 */ /* 0x000e2c0000002100 */
[----:B------:R-:W0:Y:S02]  /*0070*/  LDC R0, c[0x0][0x360] ;  /* 0x0000d800ff007b82 */ /* 0x000e240000000800 */
[----:B0-----:R-:W-:-:S05]  /*0080*/  IMAD R0, R0, UR6, R5 ;  /* 0x0000000600007c24 */ /* 0x001fca000f8e0205 */
[----:B--2---:R-:W-:-:S13]  /*0090*/  ISETP.GE.AND P0, PT, R0, R3, PT ;  /* 0x000000030000720c */ /* 0x004fda0003f06270 */
[----:B------:R-:W-:Y:S05]  /*00a0*/  @P0 BRA `(.L_x_1) ;  /* 0x00000000007c0947 */ /* 0x000fea0003800000 */
[----:B------:R-:W0:Y:S08]  /*00b0*/  LDC.64 R4, c[0x0][0x390] ;  /* 0x0000e400ff047b82 */ /* 0x000e300000000a00 */
[----:B------:R-:W1:Y:S08]  /*00c0*/  LDC.64 R6, c[0x0][0x380] ;  /* 0x0000e000ff067b82 */ /* 0x000e700000000a00 */
[----:B------:R-:W2:Y:S08]  /*00d0*/  LDC.64 R8, c[0x0][0x388] ;  /* 0x0000e200ff087b82 */ /* 0x000eb00000000a00 */
[----:B------:R-:W3:Y:S01]  /*00e0*/  LDC.64 R2, c[0x0][0x398] ;  /* 0x0000e600ff027b82 */ /* 0x000ee20000000a00 */
[----:B0-----:R-:W-:-:S05]  /*00f0*/  IMAD.WIDE R4, R0, 0x8, R4 ;  /* 0x0000000800047825 */ /* 0x001fca00078e0204 */
[----:B------:R-:W4:Y:S04]  /*0100*/  LDG.E.64 R14, desc[UR4][R4.64] ;  /* 0x00000004040e7981 */ /* 0x000f28000c1e1b00 */
[----:B-1----:R-:W4:Y:S04]  /*0110*/  LDG.E.64 R10, desc[UR4][R6.64] ;  /* 0x00000004060a7981 */ /* 0x002f28000c1e1b00 */
[----:B--2---:R-:W4:Y:S01]  /*0120*/  LDG.E.64 R12, desc[UR4][R8.64] ;  /* 0x00000004080c7981 */ /* 0x004f22000c1e1b00 */
[----:B---3--:R-:W-:-:S05]  /*0130*/  IMAD.WIDE R2, R0, 0x8, R2 ;  /* 0x0000000800027825 */ /* 0x008fca00078e0202 */
[----:B------:R-:W2:Y:S01]  /*0140*/  LDG.E.64 R16, desc[UR4][R2.64] ;  /* 0x0000000402107981 */ /* 0x000ea2000c1e1b00 */
[----:B------:R-:W-:Y:S01]  /*0150*/  UMOV UR6, 0x47ae147b ;  /* 0x47ae147b00067882 */ /* 0x000fe20000000000 */
[----:B------:R-:W-:Y:S01]  /*0160*/  UMOV UR7, 0x3f847ae1 ;  /* 0x3f847ae100077882 */ /* 0x000fe20000000000 */
[----:B----4-:R-:W-:Y:S01]  /*0170*/  DFMA R12, R12, R14, R10 ;  /* 0x0000000e0c0c722b */ /* 0x010fe2000000000a */
[----:B------:R-:W0:Y:S07]  /*0180*/  LDC.64 R14, c[0x0][0x3a0] ;  /* 0x0000e800ff0e7b82 */ /* 0x000e2e0000000a00 */
[----:B--2---:R-:W-:Y:S01]  /*0190*/  DADD R12, R12, -R16 ;  /* 0x000000000c0c7229 */ /* 0x004fe20000000810 */
[----:B------:R-:W1:Y:S07]  /*01a0*/  LDC.64 R16, c[0x0][0x3a8] ;  /* 0x0000ea00ff107b82 */ /* 0x000e6e0000000a00 */
[----:B------:R-:W-:-:S10]  /*01b0*/  DFMA R12, R12, -UR6, R10 ;  /* 0x800000060c0c7c2b */ /* 0x000fd4000800000a */
[----:B------:R-:W2:Y:S01]  /*01c0*/  F2I.F64.TRUNC R13, R12 ;  /* 0x0000000c000d7311 */ /* 0x000ea2000030d100 */
[----:B0-----:R-:W-:-:S05]  /*01d0*/  IMAD.WIDE R10, R0, 0x4, R14 ;  /* 0x00000004000a7825 */ /* 0x001fca00078e020e */
[----:B--2---:R1:W-:Y:S04]  /*01e0*/  STG.E desc[UR4][R10.64], R13 ;  /* 0x0000000d0a007986 */ /* 0x0043e8000c101904 */
[----:B------:R-:W2:Y:S04]  /*01f0*/  LDG.E.64 R8, desc[UR4][R8.64] ;  /* 0x0000000408087981 */ /* 0x000ea8000c1e1b00 */
[----:B------:R-:W2:Y:S04]  /*0200*/  LDG.E.64 R6, desc[UR4][R6.64] ;  /* 0x0000000406067981 */ /* 0x000ea8000c1e1b00 */
[----:B------:R-:W2:Y:S04]  /*0210*/  LDG.E.64 R4, desc[UR4][R4.64] ;  /* 0x0000000404047981 */ /* 0x000ea8000c1e1b00 */
[----:B------:R-:W3:Y:S01]  /*0220*/  LDG.E.64 R2, desc[UR4][R2.64] ;  /* 0x0000000402027981 */ /* 0x000ee2000c1e1b00 */
[----:B-1----:R-:W-:Y:S01]  /*0230*/  IMAD.WIDE R10, R0, 0x4, R16 ;  /* 0x00000004000a7825 */ /* 0x002fe200078e0210 */
[----:B--2---:R-:W-:-:S08]  /*0240*/  DFMA R14, R8, R4, R6 ;  /* 0x00000004080e722b */ /* 0x004fd00000000006 */
[----:B---3--:R-:W-:-:S08]  /*0250*/  DADD R14, R14, -R2 ;  /* 0x000000000e0e7229 */ /* 0x008fd00000000802 */
[----:B------:R-:W-:-:S08]  /*0260*/  DMUL R14, R4, R14 ;  /* 0x0000000e040e7228 */ /* 0x000fd00000000000 */
[----:B------:R-:W-:-:S10]  /*0270*/  DFMA R14, R14, -UR6, R8 ;  /* 0x800000060e0e7c2b */ /* 0x000fd40008000008 */
[----:B------:R-:W0:Y:S02]  /*0280*/  F2I.F64.TRUNC R15, R14 ;  /* 0x0000000e000f7311 */ /* 0x000e24000030d100 */
[----:B0-----:R0:W-:Y:S02]  /*0290*/  STG.E desc[UR4][R10.64], R15 ;  /* 0x0000000f0a007986 */ /* 0x0011e4000c101904 */
.L_x_1:
[----:B------:R-:W-:Y:S05]  /*02a0*/  BSYNC.RECONVERGENT B0 ;  /* 0x0000000000007941 */ /* 0x000fea0003800200 */
.L_x_0:
[----:B------:R-:W-:Y:S06]  /*02b0*/  BAR.SYNC.DEFER_BLOCKING 0x0 ;  /* 0x0000000000007b1d */ /* 0x000fec0000010000 */
[----:B------:R-:W-:Y:S05]  /*02c0*/  EXIT ;  /* 0x000000000000794d */ /* 0x000fea0003800000 */
.L_x_2:
[----:B------:R-:W-:-:S00]  /*02d0*/  BRA `(.L_x_2) ;  /* 0xfffffffc00fc7947 */ /* 0x000fc0000383ffff */
[----:B------:R-:W-:-:S00]  /*02e0*/  NOP ;  /* 0x0000000000007918 */ /* 0x000fc00000000000 */
        /* <DEDUP_REMOVED lines=9> */
.L_x_3:


//--------------------- .nv.shared.reserved.0     --------------------------
	.section	.nv.shared.reserved.0,"aw",@nobits
	.weak		__nv_reservedSMEM_offset_0_alias
	.size		__nv_reservedSMEM_offset_0_alias, 0, 64
	.other		__nv_reservedSMEM_offset_0_alias,@"STO_CUDA_RESERVED_SHARED STV_DEFAULT"
__nv_reservedSMEM_offset_0_alias:
	.zero		0
	.zero		64


//--------------------- .nv.constant0.linear_regression_sub_update --------------------------
	.section	.nv.constant0.linear_regression_sub_update,"a",@progbits
	.sectionflags	@""
	.align	4
.nv.constant0.linear_regression_sub_update:
	.zero		952


//--------------------- SYMBOLS --------------------------

	.type		.nv.reservedSmem.offset0,@object
	.size		.nv.reservedSmem.offset0,0x4
